	.headerflags	@"EF_CUDA_TEXMODE_UNIFIED EF_CUDA_64BIT_ADDRESS EF_CUDA_ACCELERATORS EF_CUDA_SM90 EF_CUDA_VIRTUAL_SM(EF_CUDA_SM90)"
	.elftype	@"ET_EXEC"


//--------------------- .nv.info                  --------------------------
	.section	.nv.info,"",@"SHT_CUDA_INFO"
	.align	4


	//----- nvinfo : EIATTR_REGCOUNT
	.align		4
        /*0000*/ 	.byte	0x04, 0x2f
        /*0002*/ 	.short	(.L_3 - .L_2)
	.align		4
.L_2:
        /*0004*/ 	.word	index@(triton_poi_fused__native_batch_norm_legit_no_training_add_silu_2)
        /*0008*/ 	.word	0x00000020


	//----- nvinfo : EIATTR_MIN_STACK_SIZE
	.align		4
.L_3:
        /*000c*/ 	.byte	0x04, 0x12
        /*000e*/ 	.short	(.L_5 - .L_4)
	.align		4
.L_4:
        /*0010*/ 	.word	index@(triton_poi_fused__native_batch_norm_legit_no_training_add_silu_2)
        /*0014*/ 	.word	0x00000000


	//----- nvinfo : EIATTR_FRAME_SIZE
	.align		4
.L_5:
        /*0018*/ 	.byte	0x04, 0x11
        /*001a*/ 	.short	(.L_7 - .L_6)
	.align		4
.L_6:
        /*001c*/ 	.word	index@(triton_poi_fused__native_batch_norm_legit_no_training_add_silu_2)
        /*0020*/ 	.word	0x00000000


	//----- nvinfo : EIATTR_MIN_STACK_SIZE
	.align		4
.L_7:
        /*0024*/ 	.byte	0x04, 0x12
        /*0026*/ 	.short	(.L_9 - .L_8)
	.align		4
.L_8:
        /*0028*/ 	.word	index@(triton_poi_fused__native_batch_norm_legit_no_training_add_silu_2)
        /*002c*/ 	.word	0x00000000
.L_9:


//--------------------- .nv.info.triton_poi_fused__native_batch_norm_legit_no_training_add_silu_2 --------------------------
	.section	.nv.info.triton_poi_fused__native_batch_norm_legit_no_training_add_silu_2,"",@"SHT_CUDA_INFO"
	.sectionflags	@""
	.align	4


	//----- nvinfo : EIATTR_CUDA_API_VERSION
	.align		4
        /*0000*/ 	.byte	0x04, 0x37
        /*0002*/ 	.short	(.L_11 - .L_10)
.L_10:
        /*0004*/ 	.word	0x0000007c


	//----- nvinfo : EIATTR_KPARAM_INFO
	.align		4
.L_11:
        /*0008*/ 	.byte	0x04, 0x17
        /*000a*/ 	.short	(.L_13 - .L_12)
.L_12:
        /*000c*/ 	.word	0x00000000
        /*0010*/ 	.short	0x0010
        /*0012*/ 	.short	0x0080
        /*0014*/ 	.byte	0x00, 0xf0, 0x11, 0x00


	//----- nvinfo : EIATTR_KPARAM_INFO
	.align		4
.L_13:
        /*0018*/ 	.byte	0x04, 0x17
        /*001a*/ 	.short	(.L_15 - .L_14)
.L_14:
        /*001c*/ 	.word	0x00000000
        /*0020*/ 	.short	0x000f
        /*0022*/ 	.short	0x0078
        /*0024*/ 	.byte	0x00, 0xf4, 0x21, 0x00


	//----- nvinfo : EIATTR_KPARAM_INFO
	.align		4
.L_15:
        /*0028*/ 	.byte	0x04, 0x17
        /*002a*/ 	.short	(.L_17 - .L_16)
.L_16:
        /*002c*/ 	.word	0x00000000
        /*0030*/ 	.short	0x000e
        /*0032*/ 	.short	0x0070
        /*0034*/ 	.byte	0x00, 0xf4, 0x21, 0x00


	//----- nvinfo : EIATTR_KPARAM_INFO
	.align		4
.L_17:
        /*0038*/ 	.byte	0x04, 0x17
        /*003a*/ 	.short	(.L_19 - .L_18)
.L_18:
        /*003c*/ 	.word	0x00000000
        /*0040*/ 	.short	0x000d
        /*0042*/ 	.short	0x0068
        /*0044*/ 	.byte	0x00, 0xf4, 0x21, 0x00


	//----- nvinfo : EIATTR_KPARAM_INFO
	.align		4
.L_19:
        /*0048*/ 	.byte	0x04, 0x17
        /*004a*/ 	.short	(.L_21 - .L_20)
.L_20:
        /*004c*/ 	.word	0x00000000
        /*0050*/ 	.short	0x000c
        /*0052*/ 	.short	0x0060
        /*0054*/ 	.byte	0x00, 0xf4, 0x21, 0x00


	//----- nvinfo : EIATTR_KPARAM_INFO
	.align		4
.L_21:
        /*0058*/ 	.byte	0x04, 0x17
        /*005a*/ 	.short	(.L_23 - .L_22)
.L_22:
        /*005c*/ 	.word	0x00000000
        /*0060*/ 	.short	0x000b
        /*0062*/ 	.short	0x0058
        /*0064*/ 	.byte	0x00, 0xf4, 0x21, 0x00


	//----- nvinfo : EIATTR_KPARAM_INFO
	.align		4
.L_23:
        /*0068*/ 	.byte	0x04, 0x17
        /*006a*/ 	.short	(.L_25 - .L_24)
.L_24:
        /*006c*/ 	.word	0x00000000
        /*0070*/ 	.short	0x000a
        /*0072*/ 	.short	0x0050
        /*0074*/ 	.byte	0x00, 0xf4, 0x21, 0x00


	//----- nvinfo : EIATTR_KPARAM_INFO
	.align		4
.L_25:
        /*0078*/ 	.byte	0x04, 0x17
        /*007a*/ 	.short	(.L_27 - .L_26)
.L_26:
        /*007c*/ 	.word	0x00000000
        /*0080*/ 	.short	0x0009
        /*0082*/ 	.short	0x0048
        /*0084*/ 	.byte	0x00, 0xf4, 0x21, 0x00


	//----- nvinfo : EIATTR_KPARAM_INFO
	.align		4
.L_27:
        /*0088*/ 	.byte	0x04, 0x17
        /*008a*/ 	.short	(.L_29 - .L_28)
.L_28:
        /*008c*/ 	.word	0x00000000
        /*0090*/ 	.short	0x0008
        /*0092*/ 	.short	0x0040
        /*0094*/ 	.byte	0x00, 0xf4, 0x21, 0x00


	//----- nvinfo : EIATTR_KPARAM_INFO
	.align		4
.L_29:
        /*0098*/ 	.byte	0x04, 0x17
        /*009a*/ 	.short	(.L_31 - .L_30)
.L_30:
        /*009c*/ 	.word	0x00000000
        /*00a0*/ 	.short	0x0007
        /*00a2*/ 	.short	0x0038
        /*00a4*/ 	.byte	0x00, 0xf4, 0x21, 0x00


	//----- nvinfo : EIATTR_KPARAM_INFO
	.align		4
.L_31:
        /*00a8*/ 	.byte	0x04, 0x17
        /*00aa*/ 	.short	(.L_33 - .L_32)
.L_32:
        /*00ac*/ 	.word	0x00000000
        /*00b0*/ 	.short	0x0006
        /*00b2*/ 	.short	0x0030
        /*00b4*/ 	.byte	0x00, 0xf4, 0x21, 0x00


	//----- nvinfo : EIATTR_KPARAM_INFO
	.align		4
.L_33:
        /*00b8*/ 	.byte	0x04, 0x17
        /*00ba*/ 	.short	(.L_35 - .L_34)
.L_34:
        /*00bc*/ 	.word	0x00000000
        /*00c0*/ 	.short	0x0005
        /*00c2*/ 	.short	0x0028
        /*00c4*/ 	.byte	0x00, 0xf4, 0x21, 0x00


	//----- nvinfo : EIATTR_KPARAM_INFO
	.align		4
.L_35:
        /*00c8*/ 	.byte	0x04, 0x17
        /*00ca*/ 	.short	(.L_37 - .L_36)
.L_36:
        /*00cc*/ 	.word	0x00000000
        /*00d0*/ 	.short	0x0004
        /*00d2*/ 	.short	0x0020
        /*00d4*/ 	.byte	0x00, 0xf4, 0x21, 0x00


	//----- nvinfo : EIATTR_KPARAM_INFO
	.align		4
.L_37:
        /*00d8*/ 	.byte	0x04, 0x17
        /*00da*/ 	.short	(.L_39 - .L_38)
.L_38:
        /*00dc*/ 	.word	0x00000000
        /*00e0*/ 	.short	0x0003
        /*00e2*/ 	.short	0x0018
        /*00e4*/ 	.byte	0x00, 0xf4, 0x21, 0x00


	//----- nvinfo : EIATTR_KPARAM_INFO
	.align		4
.L_39:
        /*00e8*/ 	.byte	0x04, 0x17
        /*00ea*/ 	.short	(.L_41 - .L_40)
.L_40:
        /*00ec*/ 	.word	0x00000000
        /*00f0*/ 	.short	0x0002
        /*00f2*/ 	.short	0x0010
        /*00f4*/ 	.byte	0x00, 0xf4, 0x21, 0x00


	//----- nvinfo : EIATTR_KPARAM_INFO
	.align		4
.L_41:
        /*00f8*/ 	.byte	0x04, 0x17
        /*00fa*/ 	.short	(.L_43 - .L_42)
.L_42:
        /*00fc*/ 	.word	0x00000000
        /*0100*/ 	.short	0x0001
        /*0102*/ 	.short	0x0008
        /*0104*/ 	.byte	0x00, 0xf4, 0x21, 0x00


	//----- nvinfo : EIATTR_KPARAM_INFO
	.align		4
.L_43:
        /*0108*/ 	.byte	0x04, 0x17
        /*010a*/ 	.short	(.L_45 - .L_44)
.L_44:
        /*010c*/ 	.word	0x00000000
        /*0110*/ 	.short	0x0000
        /*0112*/ 	.short	0x0000
        /*0114*/ 	.byte	0x00, 0xf4, 0x21, 0x00


	//----- nvinfo : EIATTR_SPARSE_MMA_MASK
	.align		4
.L_45:
        /*0118*/ 	.byte	0x03, 0x50
        /*011a*/ 	.short	0x0000


	//----- nvinfo : EIATTR_MAXREG_COUNT
	.align		4
        /*011c*/ 	.byte	0x03, 0x1b
        /*011e*/ 	.short	0x00ff


	//----- nvinfo : EIATTR_EXIT_INSTR_OFFSETS
	.align		4
        /*0120*/ 	.byte	0x04, 0x1c
        /*0122*/ 	.short	(.L_47 - .L_46)


	//   ....[0]....
.L_46:
        /*0124*/ 	.word	0x000007c0


	//   ....[1]....
        /*0128*/ 	.word	0x000007e0


	//----- nvinfo : EIATTR_REQNTID
	.align		4
.L_47:
        /*012c*/ 	.byte	0x04, 0x10
        /*012e*/ 	.short	(.L_49 - .L_48)
.L_48:
        /*0130*/ 	.word	0x00000080
        /*0134*/ 	.word	0x00000001
        /*0138*/ 	.word	0x00000001


	//----- nvinfo : EIATTR_CBANK_PARAM_SIZE
	.align		4
.L_49:
        /*013c*/ 	.byte	0x03, 0x19
        /*013e*/ 	.short	0x0084


	//----- nvinfo : EIATTR_PARAM_CBANK
	.align		4
        /*0140*/ 	.byte	0x04, 0x0a
        /*0142*/ 	.short	(.L_51 - .L_50)
	.align		4
.L_50:
        /*0144*/ 	.word	index@(.nv.constant0.triton_poi_fused__native_batch_norm_legit_no_training_add_silu_2)
        /*0148*/ 	.short	0x0210
        /*014a*/ 	.short	0x0084


	//----- nvinfo : EIATTR_SW_WAR
	.align		4
.L_51:
        /*014c*/ 	.byte	0x04, 0x36
        /*014e*/ 	.short	(.L_53 - .L_52)
.L_52:
        /*0150*/ 	.word	0x00000008
.L_53:


//--------------------- .nv.callgraph             --------------------------
	.section	.nv.callgraph,"",@"SHT_CUDA_CALLGRAPH"
	.align	4
	.sectionentsize	8
	.align		4
        /*0000*/ 	.word	0x00000000
	.align		4
        /*0004*/ 	.word	0xffffffff
	.align		4
        /*0008*/ 	.word	0x00000000
	.align		4
        /*000c*/ 	.word	0xfffffffe
	.align		4
        /*0010*/ 	.word	0x00000000
	.align		4
        /*0014*/ 	.word	0xfffffffd
	.align		4
        /*0018*/ 	.word	0x00000000
	.align		4
        /*001c*/ 	.word	0xfffffffc


//--------------------- .nv.constant4             --------------------------
	.section	.nv.constant4,"a",@progbits
	.align	8
	.align		8
.nv.constant4:
        /*0000*/ 	.dword	_$_str
	.align		8
        /*0008*/ 	.dword	_$_str_$_2


//--------------------- .text.triton_poi_fused__native_batch_norm_legit_no_training_add_silu_2 --------------------------
	.section	.text.triton_poi_fused__native_batch_norm_legit_no_training_add_silu_2,"ax",@progbits
	.align	128
        .global         triton_poi_fused__native_batch_norm_legit_no_training_add_silu_2
        .type           triton_poi_fused__native_batch_norm_legit_no_training_add_silu_2,@function
        .size           triton_poi_fused__native_batch_norm_legit_no_training_add_silu_2,(.L_x_1 - triton_poi_fused__native_batch_norm_legit_no_training_add_silu_2)
        .other          triton_poi_fused__native_batch_norm_legit_no_training_add_silu_2,@"STO_CUDA_ENTRY STV_DEFAULT"
triton_poi_fused__native_batch_norm_legit_no_training_add_silu_2:
.text.triton_poi_fused__native_batch_norm_legit_no_training_add_silu_2:
[----:B------:R-:W0:Y:S01]  /*0000*/  LDC R1, c[0x0][0x28] ;  /* 0x00000a00ff017b82 */ /* 0x000e220000000800 */
[----:B------:R-:W1:Y:S07]  /*0010*/  S2R R0, SR_TID.X ;  /* 0x0000000000007919 */ /* 0x000e6e0000002100 */
[----:B------:R-:W2:Y:S01]  /*0020*/  LDC.64 R26, c[0x0][0x250] ;  /* 0x00009400ff1a7b82 */ /* 0x000ea20000000a00 */
[----:B------:R-:W-:Y:S01]  /*0030*/  CS2R R22, SRZ ;  /* 0x0000000000167805 */ /* 0x000fe2000001ff00 */
[----:B------:R-:W-:Y:S01]  /*0040*/  ULDC.64 UR4, c[0x0][0x208] ;  /* 0x0000820000047ab9 */ /* 0x000fe20000000a00 */
[----:B------:R-:W3:Y:S01]  /*0050*/  S2R R3, SR_CTAID.X ;  /* 0x0000000000037919 */ /* 0x000ee20000002500 */
[----:B------:R-:W-:-:S04]  /*0060*/  CS2R R6, SRZ ;  /* 0x0000000000067805 */ /* 0x000fc8000001ff00 */
[----:B------:R-:W4:Y:S01]  /*0070*/  LDC.64 R10, c[0x0][0x228] ;  /* 0x00008a00ff0a7b82 */ /* 0x000f220000000a00 */
[----:B------:R-:W-:-:S07]  /*0080*/  CS2R R8, SRZ ;  /* 0x0000000000087805 */ /* 0x000fce000001ff00 */
[----:B------:R-:W5:Y:S08]  /*0090*/  LDC.64 R16, c[0x0][0x258] ;  /* 0x00009600ff107b82 */ /* 0x000f700000000a00 */
[----:B------:R-:W5:Y:S01]  /*00a0*/  LDC.64 R14, c[0x0][0x260] ;  /* 0x00009800ff0e7b82 */ /* 0x000f620000000a00 */
[----:B-1----:R-:W-:-:S07]  /*00b0*/  LOP3.LUT R0, R0, 0x7f, RZ, 0xc0, !PT ;  /* 0x0000007f00007812 */ /* 0x002fce00078ec0ff */
[----:B------:R-:W1:Y:S01]  /*00c0*/  LDC.64 R12, c[0x0][0x268] ;  /* 0x00009a00ff0c7b82 */ /* 0x000e620000000a00 */
[----:B---3--:R-:W-:Y:S02]  /*00d0*/  SHF.R.S32.HI R2, RZ, 0x18, R3 ;  /* 0x00000018ff027819 */ /* 0x008fe40000011403 */
[----:B------:R-:W-:Y:S02]  /*00e0*/  LEA R0, R3, R0, 0x7 ;  /* 0x0000000003007211 */ /* 0x000fe400078e38ff */
[----:B------:R-:W-:-:S03]  /*00f0*/  SGXT R3, R2, 0x1 ;  /* 0x000000010203781a */ /* 0x000fc60000000200 */
[----:B------:R-:W3:Y:S01]  /*0100*/  LDC.64 R18, c[0x0][0x248] ;  /* 0x00009200ff127b82 */ /* 0x000ee20000000a00 */
[----:B------:R-:W-:Y:S02]  /*0110*/  ISETP.GE.AND P0, PT, R0, 0x80, PT ;  /* 0x000000800000780c */ /* 0x000fe40003f06270 */
[----:B------:R-:W-:-:S04]  /*0120*/  LEA.HI R4, R3, R0, RZ, 0x4 ;  /* 0x0000000003047211 */ /* 0x000fc800078f20ff */
[----:B------:R-:W-:Y:S01]  /*0130*/  SHF.R.S32.HI R25, RZ, 0x4, R4 ;  /* 0x00000004ff197819 */ /* 0x000fe20000011404 */
[----:B------:R-:W1:Y:S03]  /*0140*/  LDC.64 R2, c[0x0][0x278] ;  /* 0x00009e00ff027b82 */ /* 0x000e660000000a00 */
[----:B------:R-:W-:-:S04]  /*0150*/  LEA.HI R4, R4, R25, RZ, 0x1 ;  /* 0x0000001904047211 */ /* 0x000fc800078f08ff */
[----:B------:R-:W-:Y:S01]  /*0160*/  LOP3.LUT R4, R4, 0xfffffffe, RZ, 0xc0, !PT ;  /* 0xfffffffe04047812 */ /* 0x000fe200078ec0ff */
[----:B------:R-:W3:Y:S03]  /*0170*/  LDC.64 R28, c[0x0][0x270] ;  /* 0x00009c00ff1c7b82 */ /* 0x000ee60000000a00 */
[----:B------:R-:W-:-:S05]  /*0180*/  IADD3 R25, R25, -R4, RZ ;  /* 0x8000000419197210 */ /* 0x000fca0007ffe0ff */
[C---:B--2---:R-:W-:Y:S01]  /*0190*/  IMAD.WIDE R26, R25.reuse, 0x4, R26 ;  /* 0x00000004191a7825 */ /* 0x044fe200078e021a */
[----:B------:R-:W2:Y:S03]  /*01a0*/  LDC.64 R4, c[0x0][0x240] ;  /* 0x00009000ff047b82 */ /* 0x000ea60000000a00 */
[C---:B----4-:R-:W-:Y:S01]  /*01b0*/  IMAD.WIDE R10, R25.reuse, 0x4, R10 ;  /* 0x00000004190a7825 */ /* 0x050fe200078e020a */
[----:B------:R1:W4:Y:S04]  /*01c0*/  @!P0 LDG.E.EL R23, desc[UR4][R26.64] ;  /* 0x000000041a178981 */ /* 0x000328000c2e1900 */
[----:B------:R1:W4:Y:S02]  /*01d0*/  @!P0 LDG.E.EL R7, desc[UR4][R10.64] ;  /* 0x000000040a078981 */ /* 0x000324000c2e1900 */
[----:B01----:R-:W-:Y:S01]  /*01e0*/  IMAD.WIDE R26, R25, 0x4, R2 ;  /* 0x00000004191a7825 */ /* 0x003fe200078e0202 */
[----:B------:R-:W0:Y:S04]  /*01f0*/  LDC.64 R10, c[0x0][0x220] ;  /* 0x00008800ff0a7b82 */ /* 0x000e280000000a00 */
[----:B------:R-:W4:Y:S01]  /*0200*/  @!P0 LDG.E.EL R8, desc[UR4][R26.64] ;  /* 0x000000041a088981 */ /* 0x000f22000c2e1900 */
[----:B------:R-:W-:Y:S01]  /*0210*/  CS2R R2, SRZ ;  /* 0x0000000000027805 */ /* 0x000fe2000001ff00 */
[----:B--2---:R-:W-:Y:S01]  /*0220*/  IMAD.WIDE R20, R0, 0x4, R4 ;  /* 0x0000000400147825 */ /* 0x004fe200078e0204 */
[----:B------:R-:W-:-:S03]  /*0230*/  CS2R R4, SRZ ;  /* 0x0000000000047805 */ /* 0x000fc6000001ff00 */
[C---:B-----5:R-:W-:Y:S01]  /*0240*/  IMAD.WIDE R16, R25.reuse, 0x4, R16 ;  /* 0x0000000419107825 */ /* 0x060fe200078e0210 */
[----:B------:R1:W2:Y:S03]  /*0250*/  @!P0 LDG.E R2, desc[UR4][R20.64] ;  /* 0x0000000414028981 */ /* 0x0002a6000c1e1900 */
[C---:B------:R-:W-:Y:S01]  /*0260*/  IMAD.WIDE R14, R25.reuse, 0x4, R14 ;  /* 0x00000004190e7825 */ /* 0x040fe200078e020e */
[----:B------:R-:W5:Y:S03]  /*0270*/  @!P0 LDG.E.EL R6, desc[UR4][R16.64] ;  /* 0x0000000410068981 */ /* 0x000f66000c2e1900 */
[C---:B------:R-:W-:Y:S01]  /*0280*/  IMAD.WIDE R12, R0.reuse, 0x4, R12 ;  /* 0x00000004000c7825 */ /* 0x040fe200078e020c */
[----:B------:R3:W5:Y:S01]  /*0290*/  @!P0 LDG.E.EL R3, desc[UR4][R14.64] ;  /* 0x000000040e038981 */ /* 0x000762000c2e1900 */
[----:B-1----:R-:W1:Y:S02]  /*02a0*/  LDC.64 R20, c[0x0][0x218] ;  /* 0x00008600ff147b82 */ /* 0x002e640000000a00 */
[C---:B---3--:R-:W-:Y:S01]  /*02b0*/  IMAD.WIDE R26, R25.reuse, 0x4, R18 ;  /* 0x00000004191a7825 */ /* 0x048fe200078e0212 */
[----:B------:R3:W2:Y:S03]  /*02c0*/  @!P0 LDG.E R4, desc[UR4][R12.64] ;  /* 0x000000040c048981 */ /* 0x0006a6000c1e1900 */
[C---:B------:R-:W-:Y:S01]  /*02d0*/  IMAD.WIDE R28, R25.reuse, 0x4, R28 ;  /* 0x00000004191c7825 */ /* 0x040fe200078e021c */
[----:B------:R0:W2:Y:S01]  /*02e0*/  @!P0 LDG.E.EL R5, desc[UR4][R26.64] ;  /* 0x000000041a058981 */ /* 0x0000a2000c2e1900 */
[----:B------:R-:W1:Y:S02]  /*02f0*/  LDC.64 R14, c[0x0][0x238] ;  /* 0x00008e00ff0e7b82 */ /* 0x000e640000000a00 */
[----:B0-----:R-:W-:Y:S01]  /*0300*/  IMAD.WIDE R10, R25, 0x4, R10 ;  /* 0x00000004190a7825 */ /* 0x001fe200078e020a */
[----:B------:R0:W2:Y:S05]  /*0310*/  @!P0 LDG.E.EL R9, desc[UR4][R28.64] ;  /* 0x000000041c098981 */ /* 0x0000aa000c2e1900 */
[----:B---3--:R-:W3:Y:S08]  /*0320*/  LDC.64 R12, c[0x0][0x230] ;  /* 0x00008c00ff0c7b82 */ /* 0x008ef00000000a00 */
[----:B------:R-:W3:Y:S08]  /*0330*/  LDC.64 R16, c[0x0][0x280] ;  /* 0x0000a000ff107b82 */ /* 0x000ef00000000a00 */
[----:B------:R-:W3:Y:S01]  /*0340*/  LDC.64 R18, c[0x0][0x288] ;  /* 0x0000a200ff127b82 */ /* 0x000ee20000000a00 */
[----:B------:R-:W-:Y:S01]  /*0350*/  CS2R R26, SRZ ;  /* 0x00000000001a7805 */ /* 0x000fe2000001ff00 */
[----:B-1----:R-:W-:Y:S01]  /*0360*/  IMAD.WIDE R20, R0, 0x4, R20 ;  /* 0x0000000400147825 */ /* 0x002fe200078e0214 */
[----:B0-----:R-:W-:-:S03]  /*0370*/  HFMA2.MMA R29, -RZ, RZ, 0, 0 ;  /* 0x00000000ff1d7435 */ /* 0x001fc600000001ff */
[C---:B------:R-:W-:Y:S01]  /*0380*/  IMAD.WIDE R14, R25.reuse, 0x4, R14 ;  /* 0x00000004190e7825 */ /* 0x040fe200078e020e */
[----:B------:R0:W5:Y:S03]  /*0390*/  @!P0 LDG.E R22, desc[UR4][R20.64] ;  /* 0x0000000414168981 */ /* 0x000166000c1e1900 */
[C---:B---3--:R-:W-:Y:S01]  /*03a0*/  IMAD.WIDE R12, R25.reuse, 0x4, R12 ;  /* 0x00000004190c7825 */ /* 0x048fe200078e020c */
[----:B------:R1:W5:Y:S04]  /*03b0*/  @!P0 LDG.E.EL R27, desc[UR4][R10.64] ;  /* 0x000000040a1b8981 */ /* 0x000368000c2e1900 */
[----:B------:R3:W5:Y:S01]  /*03c0*/  @!P0 LDG.E.EL R29, desc[UR4][R12.64] ;  /* 0x000000040c1d8981 */ /* 0x000762000c2e1900 */
[----:B------:R-:W-:-:S05]  /*03d0*/  IMAD.WIDE R16, R25, 0x4, R16 ;  /* 0x0000000419107825 */ /* 0x000fca00078e0210 */
[----:B------:R-:W5:Y:S01]  /*03e0*/  @!P0 LDG.E.EL R26, desc[UR4][R16.64] ;  /* 0x00000004101a8981 */ /* 0x000f62000c2e1900 */
[----:B------:R-:W-:Y:S01]  /*03f0*/  IMAD.WIDE R18, R25, 0x4, R18 ;  /* 0x0000000419127825 */ /* 0x000fe200078e0212 */
[----:B------:R-:W-:-:S06]  /*0400*/  CS2R R24, SRZ ;  /* 0x0000000000187805 */ /* 0x000fcc000001ff00 */
[----:B------:R0:W5:Y:S04]  /*0410*/  @!P0 LDG.E.EL R24, desc[UR4][R14.64] ;  /* 0x000000040e188981 */ /* 0x000168000c2e1900 */
[----:B------:R-:W5:Y:S01]  /*0420*/  @!P0 LDG.E.EL R25, desc[UR4][R18.64] ;  /* 0x0000000412198981 */ /* 0x000f62000c2e1900 */
[----:B----4-:R-:W-:Y:S01]  /*0430*/  FADD R23, R23, 9.9999997473787516356e-06 ;  /* 0x3727c5ac17177421 */ /* 0x010fe20000000000 */
[----:B------:R-:W-:-:S03]  /*0440*/  FADD R7, R7, 9.9999997473787516356e-06 ;  /* 0x3727c5ac07077421 */ /* 0x000fc60000000000 */
[----:B0-----:R-:W0:Y:S08]  /*0450*/  MUFU.SQRT R20, R23 ;  /* 0x0000001700147308 */ /* 0x001e300000002000 */
[----:B-1----:R-:W1:Y:S01]  /*0460*/  MUFU.SQRT R10, R7 ;  /* 0x00000007000a7308 */ /* 0x002e620000002000 */
[----:B------:R-:W-:-:S07]  /*0470*/  FADD R8, R8, 9.9999997473787516356e-06 ;  /* 0x3727c5ac08087421 */ /* 0x000fce0000000000 */
[----:B------:R-:W4:Y:S01]  /*0480*/  MUFU.SQRT R8, R8 ;  /* 0x0000000800087308 */ /* 0x000f220000002000 */
[C---:B0-----:R-:W-:Y:S02]  /*0490*/  FSETP.GT.AND P2, PT, R20.reuse, 8.50705917302346158658e+37, PT ;  /* 0x7e8000001400780b */ /* 0x041fe40003f44000 */
[----:B------:R-:W-:Y:S02]  /*04a0*/  FSETP.GEU.AND P5, PT, R20, 1.175494350822287508e-38, PT ;  /* 0x008000001400780b */ /* 0x000fe40003fae000 */
[C---:B-1----:R-:W-:Y:S02]  /*04b0*/  FSETP.GT.AND P1, PT, R10.reuse, 8.50705917302346158658e+37, PT ;  /* 0x7e8000000a00780b */ /* 0x042fe40003f24000 */
[----:B------:R-:W-:Y:S02]  /*04c0*/  FSETP.GEU.AND P4, PT, R10, 1.175494350822287508e-38, PT ;  /* 0x008000000a00780b */ /* 0x000fe40003f8e000 */
[C---:B----4-:R-:W-:Y:S02]  /*04d0*/  FSETP.GT.AND P3, PT, R8.reuse, 8.50705917302346158658e+37, PT ;  /* 0x7e8000000800780b */ /* 0x050fe40003f64000 */
[----:B------:R-:W-:-:S03]  /*04e0*/  FSETP.GEU.AND P6, PT, R8, 1.175494350822287508e-38, PT ;  /* 0x008000000800780b */ /* 0x000fc60003fce000 */
[----:B------:R-:W-:-:S04]  /*04f0*/  @P2 FMUL R20, R20, 0.25 ;  /* 0x3e80000014142820 */ /* 0x000fc80000400000 */
[----:B------:R-:W-:Y:S01]  /*0500*/  @P1 FMUL R10, R10, 0.25 ;  /* 0x3e8000000a0a1820 */ /* 0x000fe20000400000 */
[----:B------:R-:W-:-:S03]  /*0510*/  @!P5 FMUL R20, R20, 16777216 ;  /* 0x4b8000001414d820 */ /* 0x000fc60000400000 */
[----:B------:R-:W-:Y:S01]  /*0520*/  @!P4 FMUL R10, R10, 16777216 ;  /* 0x4b8000000a0ac820 */ /* 0x000fe20000400000 */
[----:B------:R-:W-:Y:S02]  /*0530*/  @P3 FMUL R8, R8, 0.25 ;  /* 0x3e80000008083820 */ /* 0x000fe40000400000 */
[----:B------:R-:W0:Y:S02]  /*0540*/  MUFU.RCP R20, R20 ;  /* 0x0000001400147308 */ /* 0x000e240000001000 */
[----:B------:R-:W-:Y:S01]  /*0550*/  @!P6 FMUL R8, R8, 16777216 ;  /* 0x4b8000000808e820 */ /* 0x000fe20000400000 */
[----:B------:R-:W-:-:S05]  /*0560*/  MOV R7, 0x3e800000 ;  /* 0x3e80000000077802 */ /* 0x000fca0000000f00 */
[----:B------:R-:W1:Y:S01]  /*0570*/  MUFU.RCP R10, R10 ;  /* 0x0000000a000a7308 */ /* 0x000e620000001000 */
[C---:B---3--:R-:W-:Y:S02]  /*0580*/  FSEL R13, R7.reuse, 1, P2 ;  /* 0x3f800000070d7808 */ /* 0x048fe40001000000 */
[----:B------:R-:W-:-:S05]  /*0590*/  FSEL R11, R7, 1, P1 ;  /* 0x3f800000070b7808 */ /* 0x000fca0000800000 */
[----:B------:R-:W3:Y:S01]  /*05a0*/  MUFU.RCP R8, R8 ;  /* 0x0000000800087308 */ /* 0x000ee20000001000 */
[----:B------:R-:W-:Y:S01]  /*05b0*/  FSEL R15, R7, 1, P3 ;  /* 0x3f800000070f7808 */ /* 0x000fe20001800000 */
[----:B------:R-:W-:Y:S01]  /*05c0*/  @!P5 FMUL R13, R13, 16777216 ;  /* 0x4b8000000d0dd820 */ /* 0x000fe20000400000 */
[----:B------:R-:W-:Y:S01]  /*05d0*/  @!P4 FMUL R11, R11, 16777216 ;  /* 0x4b8000000b0bc820 */ /* 0x000fe20000400000 */
[----:B--2---:R-:W-:Y:S02]  /*05e0*/  FADD R5, -R5, R2 ;  /* 0x0000000205057221 */ /* 0x004fe40000000100 */
[----:B0-----:R-:W-:Y:S01]  /*05f0*/  FMUL R20, R20, R13 ;  /* 0x0000000d14147220 */ /* 0x001fe20000400000 */
[----:B------:R-:W-:Y:S01]  /*0600*/  @!P6 FMUL R15, R15, 16777216 ;  /* 0x4b8000000f0fe820 */ /* 0x000fe20000400000 */
[----:B-1----:R-:W-:Y:S01]  /*0610*/  FMUL R10, R10, R11 ;  /* 0x0000000b0a0a7220 */ /* 0x002fe20000400000 */
[----:B-----5:R-:W-:Y:S01]  /*0620*/  FADD R27, -R27, R22 ;  /* 0x000000161b1b7221 */ /* 0x020fe20000000100 */
[----:B------:R-:W-:Y:S01]  /*0630*/  FMUL R20, R20, R5 ;  /* 0x0000000514147220 */ /* 0x000fe20000400000 */
[----:B------:R-:W-:Y:S01]  /*0640*/  FADD R9, -R9, R4 ;  /* 0x0000000409097221 */ /* 0x000fe20000000100 */
[----:B---3--:R-:W-:Y:S01]  /*0650*/  FMUL R8, R8, R15 ;  /* 0x0000000f08087220 */ /* 0x008fe20000400000 */
[----:B------:R-:W-:Y:S01]  /*0660*/  FMUL R27, R10, R27 ;  /* 0x0000001b0a1b7220 */ /* 0x000fe20000400000 */
[----:B------:R-:W-:-:S02]  /*0670*/  FFMA R3, R20, R6, R3 ;  /* 0x0000000614037223 */ /* 0x000fc40000000003 */
[----:B------:R-:W-:Y:S01]  /*0680*/  FMUL R8, R8, R9 ;  /* 0x0000000908087220 */ /* 0x000fe20000400000 */
[----:B------:R-:W-:-:S03]  /*0690*/  FFMA R24, R27, R29, R24 ;  /* 0x0000001d1b187223 */ /* 0x000fc60000000018 */
[----:B------:R-:W-:Y:S01]  /*06a0*/  FFMA R8, R8, R26, R25 ;  /* 0x0000001a08087223 */ /* 0x000fe20000000019 */
[----:B------:R-:W-:-:S04]  /*06b0*/  FADD R3, R3, R24 ;  /* 0x0000001803037221 */ /* 0x000fc80000000000 */
[----:B------:R-:W-:-:S04]  /*06c0*/  FADD R8, R8, R3 ;  /* 0x0000000308087221 */ /* 0x000fc80000000000 */
[----:B------:R-:W-:-:S04]  /*06d0*/  FADD R2, RZ, -R8 ;  /* 0x80000008ff027221 */ /* 0x000fc80000000000 */
[----:B------:R-:W-:-:S05]  /*06e0*/  FMUL R4, R2, 1.4426950216293334961 ;  /* 0x3fb8aa3b02047820 */ /* 0x000fca0000400000 */
[----:B------:R-:W-:-:S13]  /*06f0*/  FSETP.GEU.AND P1, PT, R4, -126, PT ;  /* 0xc2fc00000400780b */ /* 0x000fda0003f2e000 */
[----:B------:R-:W-:-:S04]  /*0700*/  @!P1 FMUL R4, R4, 0.5 ;  /* 0x3f00000004049820 */ /* 0x000fc80000400000 */
[----:B------:R-:W0:Y:S02]  /*0710*/  MUFU.EX2 R2, R4 ;  /* 0x0000000400027308 */ /* 0x000e240000000800 */
[----:B0-----:R-:W-:-:S04]  /*0720*/  @!P1 FMUL R2, R2, R2 ;  /* 0x0000000202029220 */ /* 0x001fc80000400000 */
[----:B------:R-:W-:Y:S02]  /*0730*/  FADD R5, R2, 1 ;  /* 0x3f80000002057421 */ /* 0x000fe40000000000 */
[----:B------:R-:W0:Y:S03]  /*0740*/  LDC.64 R2, c[0x0][0x210] ;  /* 0x00008400ff027b82 */ /* 0x000e260000000a00 */
[----:B------:R-:W-:-:S13]  /*0750*/  FSETP.GT.AND P1, PT, R5, 8.50705917302346158658e+37, PT ;  /* 0x7e8000000500780b */ /* 0x000fda0003f24000 */
[----:B------:R-:W-:-:S06]  /*0760*/  @P1 FMUL R5, R5, 0.25 ;  /* 0x3e80000005051820 */ /* 0x000fcc0000400000 */
[----:B------:R-:W1:Y:S01]  /*0770*/  MUFU.RCP R5, R5 ;  /* 0x0000000500057308 */ /* 0x000e620000001000 */
[----:B------:R-:W-:Y:S01]  /*0780*/  FSEL R6, R7, 1, P1 ;  /* 0x3f80000007067808 */ /* 0x000fe20000800000 */
[----:B0-----:R-:W-:-:S04]  /*0790*/  IMAD.WIDE R2, R0, 0x4, R2 ;  /* 0x0000000400027825 */ /* 0x001fc800078e0202 */
[----:B-1----:R-:W-:-:S04]  /*07a0*/  FMUL R7, R5, R6 ;  /* 0x0000000605077220 */ /* 0x002fc80000400000 */
[----:B------:R-:W-:Y:S01]  /*07b0*/  FMUL R7, R8, R7 ;  /* 0x0000000708077220 */ /* 0x000fe20000400000 */
[----:B------:R-:W-:Y:S06]  /*07c0*/  @P0 EXIT ;  /* 0x000000000000094d */ /* 0x000fec0003800000 */
[----:B------:R-:W-:Y:S01]  /*07d0*/  STG.E desc[UR4][R2.64], R7 ;  /* 0x0000000702007986 */ /* 0x000fe2000c101904 */
[----:B------:R-:W-:Y:S05]  /*07e0*/  EXIT ;  /* 0x000000000000794d */ /* 0x000fea0003800000 */
.L_x_0:
[----:B------:R-:W-:-:S00]  /*07f0*/  BRA `(.L_x_0) ;  /* 0xfffffffc00fc7947 */ /* 0x000fc0000383ffff */
[----:B------:R-:W-:-:S00]  /*0800*/  NOP ;  /* 0x0000000000007918 */ /* 0x000fc00000000000 */
[----:B------:R-:W-:-:S00]  /*0810*/  NOP ;  /* 0x0000000000007918 */ /* 0x000fc00000000000 */
[----:B------:R-:W-:-:S00]  /*0820*/  NOP ;  /* 0x0000000000007918 */ /* 0x000fc00000000000 */
[----:B------:R-:W-:-:S00]  /*0830*/  NOP ;  /* 0x0000000000007918 */ /* 0x000fc00000000000 */
[----:B------:R-:W-:-:S00]  /*0840*/  NOP ;  /* 0x0000000000007918 */ /* 0x000fc00000000000 */
[----:B------:R-:W-:-:S00]  /*0850*/  NOP ;  /* 0x0000000000007918 */ /* 0x000fc00000000000 */
[----:B------:R-:W-:-:S00]  /*0860*/  NOP ;  /* 0x0000000000007918 */ /* 0x000fc00000000000 */
[----:B------:R-:W-:-:S00]  /*0870*/  NOP ;  /* 0x0000000000007918 */ /* 0x000fc00000000000 */
.L_x_1:


//--------------------- .nv.global.init           --------------------------
	.section	.nv.global.init,"aw",@progbits
.nv.global.init:
	.type		_$_str,@object
	.size		_$_str,(_$_str_$_2 - _$_str)
_$_str:
        /*0000*/ 	.byte	0x5f, 0x5f, 0x43, 0x55, 0x44, 0x41, 0x5f, 0x46, 0x54, 0x5a, 0x00
	.type		_$_str_$_2,@object
	.size		_$_str_$_2,(.L_1 - _$_str_$_2)
_$_str_$_2:
        /*000b*/ 	.byte	0x5f, 0x5f, 0x43, 0x55, 0x44, 0x41, 0x5f, 0x50, 0x52, 0x45, 0x43, 0x5f, 0x53, 0x51, 0x52, 0x54
        /*001b*/ 	.byte	0x00
.L_1:


//--------------------- .nv.constant0.triton_poi_fused__native_batch_norm_legit_no_training_add_silu_2 --------------------------
	.section	.nv.constant0.triton_poi_fused__native_batch_norm_legit_no_training_add_silu_2,"a",@progbits
	.sectionflags	@""
	.align	4
.nv.constant0.triton_poi_fused__native_batch_norm_legit_no_training_add_silu_2:
	.zero		660
